//
// Generated by NVIDIA NVVM Compiler
//
// Compiler Build ID: CL-36424714
// Cuda compilation tools, release 13.0, V13.0.88
// Based on NVVM 20.0.0
//

.version 9.0
.target sm_100
.address_size 64

	// .globl	_Z11life_kernelPiS_ii

.visible .entry _Z11life_kernelPiS_ii(
	.param .u64 .ptr .align 1 _Z11life_kernelPiS_ii_param_0,
	.param .u64 .ptr .align 1 _Z11life_kernelPiS_ii_param_1,
	.param .u32 _Z11life_kernelPiS_ii_param_2,
	.param .u32 _Z11life_kernelPiS_ii_param_3
)
{


	ret;

}


// ===== COMPILED SASS (sm_100) =====

	.target	sm_100

	.elftype	@"ET_EXEC"


//--------------------- .note.nv.tkinfo           --------------------------
	.section	.note.nv.tkinfo,"",@"SHT_NOTE"
	.sectionflags	@"SHF_NOTE_NV_TKINFO"
	.tkinfo
        /*0018*/ 	.word	0x00000002
        /*0030*/ 	.string	""
        /*0030*/ 	.string	"ptxas"
        /*0030*/ 	.string	"Cuda compilation tools, release 13.0, V13.0.88"
        /*0030*/ 	.string	"Build cuda_13.0.r13.0/compiler.36424714_0"
        /*0030*/ 	.string	"-arch sm_100 -m 64 "



//--------------------- .note.nv.cuinfo           --------------------------
	.section	.note.nv.cuinfo,"",@"SHT_NOTE"
	.sectionflags	@"SHF_NOTE_NV_CUINFO"
        /*0018*/ 	.short	0x0002
        /*001a*/ 	.short	0x0064
        /*001c*/ 	.short	0x0082
	.zero		2


//--------------------- .nv.info                  --------------------------
	.section	.nv.info,"",@"SHT_CUDA_INFO"
	.align	4


	//----- nvinfo : EIATTR_REGCOUNT
	.align		4
        /*0000*/ 	.byte	0x04, 0x2f
        /*0002*/ 	.short	(.L_1 - .L_0)
	.align		4
.L_0:
        /*0004*/ 	.word	index@(_Z11life_kernelPiS_ii)
        /*0008*/ 	.word	0x00000004


	//----- nvinfo : EIATTR_FRAME_SIZE
	.align		4
.L_1:
        /*000c*/ 	.byte	0x04, 0x11
        /*000e*/ 	.short	(.L_3 - .L_2)
	.align		4
.L_2:
        /*0010*/ 	.word	index@(_Z11life_kernelPiS_ii)
        /*0014*/ 	.word	0x00000000


	//----- nvinfo : EIATTR_MIN_STACK_SIZE
	.align		4
.L_3:
        /*0018*/ 	.byte	0x04, 0x12
        /*001a*/ 	.short	(.L_5 - .L_4)
	.align		4
.L_4:
        /*001c*/ 	.word	index@(_Z11life_kernelPiS_ii)
        /*0020*/ 	.word	0x00000000
.L_5:


//--------------------- .nv.compat                --------------------------
	.section	.nv.compat,"",@"SHT_CUDA_COMPAT_INFO"
	.align	4
        /*0000*/ 	.byte	0x02, 0x09, 0x00, 0x00, 0x02, 0x02, 0x01, 0x00, 0x02, 0x05, 0x05, 0x00, 0x03, 0x07, 0x01, 0x01
        /*0010*/ 	.byte	0x02, 0x03, 0x00, 0x00, 0x02, 0x06, 0x01, 0x00, 0x04, 0x0b, 0x08, 0x00, 0x09, 0x00, 0x00, 0x00
        /*0020*/ 	.byte	0x00, 0x00, 0x00, 0x00


//--------------------- .nv.info._Z11life_kernelPiS_ii --------------------------
	.section	.nv.info._Z11life_kernelPiS_ii,"",@"SHT_CUDA_INFO"
	.sectionflags	@""
	.align	4


	//----- nvinfo : EIATTR_CUDA_API_VERSION
	.align		4
        /*0000*/ 	.byte	0x04, 0x37
        /*0002*/ 	.short	(.L_7 - .L_6)
.L_6:
        /*0004*/ 	.word	0x00000082


	//----- nvinfo : EIATTR_KPARAM_INFO
	.align		4
.L_7:
        /*0008*/ 	.byte	0x04, 0x17
        /*000a*/ 	.short	(.L_9 - .L_8)
.L_8:
        /*000c*/ 	.word	0x00000000
        /*0010*/ 	.short	0x0003
        /*0012*/ 	.short	0x0014
        /*0014*/ 	.byte	0x00, 0xf0, 0x11, 0x00


	//----- nvinfo : EIATTR_KPARAM_INFO
	.align		4
.L_9:
        /*0018*/ 	.byte	0x04, 0x17
        /*001a*/ 	.short	(.L_11 - .L_10)
.L_10:
        /*001c*/ 	.word	0x00000000
        /*0020*/ 	.short	0x0002
        /*0022*/ 	.short	0x0010
        /*0024*/ 	.byte	0x00, 0xf0, 0x11, 0x00


	//----- nvinfo : EIATTR_KPARAM_INFO
	.align		4
.L_11:
        /*0028*/ 	.byte	0x04, 0x17
        /*002a*/ 	.short	(.L_13 - .L_12)
.L_12:
        /*002c*/ 	.word	0x00000000
        /*0030*/ 	.short	0x0001
        /*0032*/ 	.short	0x0008
        /*0034*/ 	.byte	0x00, 0xf5, 0x21, 0x00


	//----- nvinfo : EIATTR_KPARAM_INFO
	.align		4
.L_13:
        /*0038*/ 	.byte	0x04, 0x17
        /*003a*/ 	.short	(.L_15 - .L_14)
.L_14:
        /*003c*/ 	.word	0x00000000
        /*0040*/ 	.short	0x0000
        /*0042*/ 	.short	0x0000
        /*0044*/ 	.byte	0x00, 0xf5, 0x21, 0x00


	//----- nvinfo : EIATTR_SPARSE_MMA_MASK
	.align		4
.L_15:
        /*0048*/ 	.byte	0x03, 0x50
        /*004a*/ 	.short	0x0000


	//----- nvinfo : EIATTR_MAXREG_COUNT
	.align		4
        /*004c*/ 	.byte	0x03, 0x1b
        /*004e*/ 	.short	0x00ff


	//----- nvinfo : EIATTR_MERCURY_ISA_VERSION
	.align		4
        /*0050*/ 	.byte	0x03, 0x5f
        /*0052*/ 	.short	0x0101


	//----- nvinfo : EIATTR_VRC_CTA_INIT_COUNT
	.align		4
        /*0054*/ 	.byte	0x02, 0x4a
	.zero		1
	.zero		1


	//----- nvinfo : EIATTR_EXIT_INSTR_OFFSETS
	.align		4
        /*0058*/ 	.byte	0x04, 0x1c
        /*005a*/ 	.short	(.L_17 - .L_16)


	//   ....[0]....
.L_16:
        /*005c*/ 	.word	0x00000010


	//----- nvinfo : EIATTR_CBANK_PARAM_SIZE
	.align		4
.L_17:
        /*0060*/ 	.byte	0x03, 0x19
        /*0062*/ 	.short	0x0018


	//----- nvinfo : EIATTR_PARAM_CBANK
	.align		4
        /*0064*/ 	.byte	0x04, 0x0a
        /*0066*/ 	.short	(.L_19 - .L_18)
	.align		4
.L_18:
        /*0068*/ 	.word	index@(.nv.constant0._Z11life_kernelPiS_ii)
        /*006c*/ 	.short	0x0380
        /*006e*/ 	.short	0x0018


	//----- nvinfo : EIATTR_SW_WAR
	.align		4
.L_19:
        /*0070*/ 	.byte	0x04, 0x36
        /*0072*/ 	.short	(.L_21 - .L_20)
.L_20:
        /*0074*/ 	.word	0x00000008
.L_21:


//--------------------- .nv.callgraph             --------------------------
	.section	.nv.callgraph,"",@"SHT_CUDA_CALLGRAPH"
	.align	4
	.sectionentsize	8
	.align		4
        /*0000*/ 	.word	0x00000000
	.align		4
        /*0004*/ 	.word	0xffffffff
	.align		4
        /*0008*/ 	.word	0x00000000
	.align		4
        /*000c*/ 	.word	0xfffffffe
	.align		4
        /*0010*/ 	.word	0x00000000
	.align		4
        /*0014*/ 	.word	0xfffffffd
	.align		4
        /*0018*/ 	.word	0x00000000
	.align		4
        /*001c*/ 	.word	0xfffffffc


//--------------------- .text._Z11life_kernelPiS_ii --------------------------
	.section	.text._Z11life_kernelPiS_ii,"ax",@progbits
	.align	128
        .global         _Z11life_kernelPiS_ii
        .type           _Z11life_kernelPiS_ii,@function
        .size           _Z11life_kernelPiS_ii,(.L_x_1 - _Z11life_kernelPiS_ii)
        .other          _Z11life_kernelPiS_ii,@"STO_CUDA_ENTRY STV_DEFAULT"
_Z11life_kernelPiS_ii:
.text._Z11life_kernelPiS_ii:
[----:B------:R-:W-:Y:S01]  /*0000*/  LDC R1, c[0x0][0x37c] ;  /* 0x0000df00ff017b82 */ /* 0x000fe20000000800 */
[----:B------:R-:W-:Y:S05]  /*0010*/  EXIT ;  /* 0x000000000000794d */ /* 0x000fea0003800000 */
.L_x_0:
[----:B------:R-:W-:-:S00]  /*0020*/  BRA `(.L_x_0) ;  /* 0xfffffffc00fc7947 */ /* 0x000fc0000383ffff */
[----:B------:R-:W-:-:S00]  /*0030*/  NOP ;  /* 0x0000000000007918 */ /* 0x000fc00000000000 */
        /* <DEDUP_REMOVED lines=12> */
.L_x_1:


//--------------------- .nv.shared.reserved.0     --------------------------
	.section	.nv.shared.reserved.0,"aw",@nobits
	.weak		__nv_reservedSMEM_offset_0_alias
	.size		__nv_reservedSMEM_offset_0_alias, 0, 64
	.other		__nv_reservedSMEM_offset_0_alias,@"STO_CUDA_RESERVED_SHARED STV_DEFAULT"
__nv_reservedSMEM_offset_0_alias:
	.zero		0
	.zero		64


//--------------------- .nv.constant0._Z11life_kernelPiS_ii --------------------------
	.section	.nv.constant0._Z11life_kernelPiS_ii,"a",@progbits
	.sectionflags	@""
	.align	4
.nv.constant0._Z11life_kernelPiS_ii:
	.zero		920


//--------------------- SYMBOLS --------------------------

	.type		.nv.reservedSmem.offset0,@object
	.size		.nv.reservedSmem.offset0,0x4
